//
// Generated by NVIDIA NVVM Compiler
//
// Compiler Build ID: CL-36424714
// Cuda compilation tools, release 13.0, V13.0.88
// Based on NVVM 20.0.0
//

.version 9.0
.target sm_100
.address_size 64

	// .globl	_Z11hinge_kenelPKfS0_Pfm

.visible .entry _Z11hinge_kenelPKfS0_Pfm(
	.param .u64 .ptr .align 1 _Z11hinge_kenelPKfS0_Pfm_param_0,
	.param .u64 .ptr .align 1 _Z11hinge_kenelPKfS0_Pfm_param_1,
	.param .u64 .ptr .align 1 _Z11hinge_kenelPKfS0_Pfm_param_2,
	.param .u64 _Z11hinge_kenelPKfS0_Pfm_param_3
)
{
	.reg .pred 	%p<2>;
	.reg .b32 	%r<5>;
	.reg .b32 	%f<7>;
	.reg .b64 	%rd<13>;

	ld.param.u64 	%rd2, [_Z11hinge_kenelPKfS0_Pfm_param_0];
	ld.param.u64 	%rd3, [_Z11hinge_kenelPKfS0_Pfm_param_1];
	ld.param.u64 	%rd4, [_Z11hinge_kenelPKfS0_Pfm_param_2];
	ld.param.u64 	%rd5, [_Z11hinge_kenelPKfS0_Pfm_param_3];
	mov.u32 	%r1, %ctaid.x;
	mov.u32 	%r2, %ntid.x;
	mov.u32 	%r3, %tid.x;
	mad.lo.s32 	%r4, %r1, %r2, %r3;
	cvt.u64.u32 	%rd1, %r4;
	setp.le.u64 	%p1, %rd5, %rd1;
	@%p1 bra 	$L__BB0_2;
	cvta.to.global.u64 	%rd6, %rd2;
	cvta.to.global.u64 	%rd7, %rd3;
	cvta.to.global.u64 	%rd8, %rd4;
	shl.b64 	%rd9, %rd1, 2;
	add.s64 	%rd10, %rd6, %rd9;
	ld.global.f32 	%f1, [%rd10];
	add.s64 	%rd11, %rd7, %rd9;
	ld.global.f32 	%f2, [%rd11];
	mul.f32 	%f3, %f1, %f2;
	mov.f32 	%f4, 0f3F800000;
	sub.f32 	%f5, %f4, %f3;
	max.f32 	%f6, %f5, 0f00000000;
	add.s64 	%rd12, %rd8, %rd9;
	st.global.f32 	[%rd12], %f6;
$L__BB0_2:
	ret;

}


// ===== COMPILED SASS (sm_100) =====

	.target	sm_100

	.elftype	@"ET_EXEC"


//--------------------- .note.nv.tkinfo           --------------------------
	.section	.note.nv.tkinfo,"",@"SHT_NOTE"
	.sectionflags	@"SHF_NOTE_NV_TKINFO"
	.tkinfo
        /*0018*/ 	.word	0x00000002
        /*0030*/ 	.string	""
        /*0030*/ 	.string	"ptxas"
        /*0030*/ 	.string	"Cuda compilation tools, release 13.0, V13.0.88"
        /*0030*/ 	.string	"Build cuda_13.0.r13.0/compiler.36424714_0"
        /*0030*/ 	.string	"-arch sm_100 -m 64 "



//--------------------- .note.nv.cuinfo           --------------------------
	.section	.note.nv.cuinfo,"",@"SHT_NOTE"
	.sectionflags	@"SHF_NOTE_NV_CUINFO"
        /*0018*/ 	.short	0x0002
        /*001a*/ 	.short	0x0064
        /*001c*/ 	.short	0x0082
	.zero		2


//--------------------- .nv.info                  --------------------------
	.section	.nv.info,"",@"SHT_CUDA_INFO"
	.align	4


	//----- nvinfo : EIATTR_REGCOUNT
	.align		4
        /*0000*/ 	.byte	0x04, 0x2f
        /*0002*/ 	.short	(.L_1 - .L_0)
	.align		4
.L_0:
        /*0004*/ 	.word	index@(_Z11hinge_kenelPKfS0_Pfm)
        /*0008*/ 	.word	0x0000000c


	//----- nvinfo : EIATTR_FRAME_SIZE
	.align		4
.L_1:
        /*000c*/ 	.byte	0x04, 0x11
        /*000e*/ 	.short	(.L_3 - .L_2)
	.align		4
.L_2:
        /*0010*/ 	.word	index@(_Z11hinge_kenelPKfS0_Pfm)
        /*0014*/ 	.word	0x00000000


	//----- nvinfo : EIATTR_MIN_STACK_SIZE
	.align		4
.L_3:
        /*0018*/ 	.byte	0x04, 0x12
        /*001a*/ 	.short	(.L_5 - .L_4)
	.align		4
.L_4:
        /*001c*/ 	.word	index@(_Z11hinge_kenelPKfS0_Pfm)
        /*0020*/ 	.word	0x00000000
.L_5:


//--------------------- .nv.compat                --------------------------
	.section	.nv.compat,"",@"SHT_CUDA_COMPAT_INFO"
	.align	4
        /*0000*/ 	.byte	0x02, 0x09, 0x00, 0x00, 0x02, 0x02, 0x01, 0x00, 0x02, 0x05, 0x05, 0x00, 0x03, 0x07, 0x01, 0x01
        /*0010*/ 	.byte	0x02, 0x03, 0x00, 0x00, 0x02, 0x06, 0x01, 0x00, 0x04, 0x0b, 0x08, 0x00, 0x09, 0x00, 0x00, 0x00
        /*0020*/ 	.byte	0x00, 0x00, 0x00, 0x00


//--------------------- .nv.info._Z11hinge_kenelPKfS0_Pfm --------------------------
	.section	.nv.info._Z11hinge_kenelPKfS0_Pfm,"",@"SHT_CUDA_INFO"
	.sectionflags	@""
	.align	4


	//----- nvinfo : EIATTR_CUDA_API_VERSION
	.align		4
        /*0000*/ 	.byte	0x04, 0x37
        /*0002*/ 	.short	(.L_7 - .L_6)
.L_6:
        /*0004*/ 	.word	0x00000082


	//----- nvinfo : EIATTR_KPARAM_INFO
	.align		4
.L_7:
        /*0008*/ 	.byte	0x04, 0x17
        /*000a*/ 	.short	(.L_9 - .L_8)
.L_8:
        /*000c*/ 	.word	0x00000000
        /*0010*/ 	.short	0x0003
        /*0012*/ 	.short	0x0018
        /*0014*/ 	.byte	0x00, 0xf0, 0x21, 0x00


	//----- nvinfo : EIATTR_KPARAM_INFO
	.align		4
.L_9:
        /*0018*/ 	.byte	0x04, 0x17
        /*001a*/ 	.short	(.L_11 - .L_10)
.L_10:
        /*001c*/ 	.word	0x00000000
        /*0020*/ 	.short	0x0002
        /*0022*/ 	.short	0x0010
        /*0024*/ 	.byte	0x00, 0xf5, 0x21, 0x00


	//----- nvinfo : EIATTR_KPARAM_INFO
	.align		4
.L_11:
        /*0028*/ 	.byte	0x04, 0x17
        /*002a*/ 	.short	(.L_13 - .L_12)
.L_12:
        /*002c*/ 	.word	0x00000000
        /*0030*/ 	.short	0x0001
        /*0032*/ 	.short	0x0008
        /*0034*/ 	.byte	0x00, 0xf5, 0x21, 0x00


	//----- nvinfo : EIATTR_KPARAM_INFO
	.align		4
.L_13:
        /*0038*/ 	.byte	0x04, 0x17
        /*003a*/ 	.short	(.L_15 - .L_14)
.L_14:
        /*003c*/ 	.word	0x00000000
        /*0040*/ 	.short	0x0000
        /*0042*/ 	.short	0x0000
        /*0044*/ 	.byte	0x00, 0xf5, 0x21, 0x00


	//----- nvinfo : EIATTR_SPARSE_MMA_MASK
	.align		4
.L_15:
        /*0048*/ 	.byte	0x03, 0x50
        /*004a*/ 	.short	0x0000


	//----- nvinfo : EIATTR_MAXREG_COUNT
	.align		4
        /*004c*/ 	.byte	0x03, 0x1b
        /*004e*/ 	.short	0x00ff


	//----- nvinfo : EIATTR_MERCURY_ISA_VERSION
	.align		4
        /*0050*/ 	.byte	0x03, 0x5f
        /*0052*/ 	.short	0x0101


	//----- nvinfo : EIATTR_VRC_CTA_INIT_COUNT
	.align		4
        /*0054*/ 	.byte	0x02, 0x4a
	.zero		1
	.zero		1


	//----- nvinfo : EIATTR_EXIT_INSTR_OFFSETS
	.align		4
        /*0058*/ 	.byte	0x04, 0x1c
        /*005a*/ 	.short	(.L_17 - .L_16)


	//   ....[0]....
.L_16:
        /*005c*/ 	.word	0x00000080


	//   ....[1]....
        /*0060*/ 	.word	0x00000190


	//----- nvinfo : EIATTR_CBANK_PARAM_SIZE
	.align		4
.L_17:
        /*0064*/ 	.byte	0x03, 0x19
        /*0066*/ 	.short	0x0020


	//----- nvinfo : EIATTR_PARAM_CBANK
	.align		4
        /*0068*/ 	.byte	0x04, 0x0a
        /*006a*/ 	.short	(.L_19 - .L_18)
	.align		4
.L_18:
        /*006c*/ 	.word	index@(.nv.constant0._Z11hinge_kenelPKfS0_Pfm)
        /*0070*/ 	.short	0x0380
        /*0072*/ 	.short	0x0020


	//----- nvinfo : EIATTR_SW_WAR
	.align		4
.L_19:
        /*0074*/ 	.byte	0x04, 0x36
        /*0076*/ 	.short	(.L_21 - .L_20)
.L_20:
        /*0078*/ 	.word	0x00000008
.L_21:


//--------------------- .nv.callgraph             --------------------------
	.section	.nv.callgraph,"",@"SHT_CUDA_CALLGRAPH"
	.align	4
	.sectionentsize	8
	.align		4
        /*0000*/ 	.word	0x00000000
	.align		4
        /*0004*/ 	.word	0xffffffff
	.align		4
        /*0008*/ 	.word	0x00000000
	.align		4
        /*000c*/ 	.word	0xfffffffe
	.align		4
        /*0010*/ 	.word	0x00000000
	.align		4
        /*0014*/ 	.word	0xfffffffd
	.align		4
        /*0018*/ 	.word	0x00000000
	.align		4
        /*001c*/ 	.word	0xfffffffc


//--------------------- .text._Z11hinge_kenelPKfS0_Pfm --------------------------
	.section	.text._Z11hinge_kenelPKfS0_Pfm,"ax",@progbits
	.align	128
        .global         _Z11hinge_kenelPKfS0_Pfm
        .type           _Z11hinge_kenelPKfS0_Pfm,@function
        .size           _Z11hinge_kenelPKfS0_Pfm,(.L_x_1 - _Z11hinge_kenelPKfS0_Pfm)
        .other          _Z11hinge_kenelPKfS0_Pfm,@"STO_CUDA_ENTRY STV_DEFAULT"
_Z11hinge_kenelPKfS0_Pfm:
.text._Z11hinge_kenelPKfS0_Pfm:
[----:B------:R-:W-:Y:S01]  /*0000*/  LDC R1, c[0x0][0x37c] ;  /* 0x0000df00ff017b82 */ /* 0x000fe20000000800 */
[----:B------:R-:W0:Y:S07]  /*0010*/  S2R R3, SR_TID.X ;  /* 0x0000000000037919 */ /* 0x000e2e0000002100 */
[----:B------:R-:W0:Y:S01]  /*0020*/  S2UR UR4, SR_CTAID.X ;  /* 0x00000000000479c3 */ /* 0x000e220000002500 */
[----:B------:R-:W1:Y:S07]  /*0030*/  LDCU.64 UR6, c[0x0][0x398] ;  /* 0x00007300ff0677ac */ /* 0x000e6e0008000a00 */
[----:B------:R-:W0:Y:S02]  /*0040*/  LDC R0, c[0x0][0x360] ;  /* 0x0000d800ff007b82 */ /* 0x000e240000000800 */
[----:B0-----:R-:W-:-:S05]  /*0050*/  IMAD R0, R0, UR4, R3 ;  /* 0x0000000400007c24 */ /* 0x001fca000f8e0203 */
[----:B-1----:R-:W-:-:S04]  /*0060*/  ISETP.GE.U32.AND P0, PT, R0, UR6, PT ;  /* 0x0000000600007c0c */ /* 0x002fc8000bf06070 */
[----:B------:R-:W-:-:S13]  /*0070*/  ISETP.GE.U32.AND.EX P0, PT, RZ, UR7, PT, P0 ;  /* 0x00000007ff007c0c */ /* 0x000fda000bf06100 */
[----:B------:R-:W-:Y:S05]  /*0080*/  @P0 EXIT ;  /* 0x000000000000094d */ /* 0x000fea0003800000 */
[----:B------:R-:W0:Y:S01]  /*0090*/  LDCU.128 UR8, c[0x0][0x380] ;  /* 0x00007000ff0877ac */ /* 0x000e220008000c00 */
[----:B------:R-:W-:Y:S01]  /*00a0*/  IMAD.SHL.U32 R6, R0, 0x4, RZ ;  /* 0x0000000400067824 */ /* 0x000fe200078e00ff */
[----:B------:R-:W-:Y:S01]  /*00b0*/  SHF.R.U32.HI R7, RZ, 0x1e, R0 ;  /* 0x0000001eff077819 */ /* 0x000fe20000011600 */
[----:B------:R-:W1:Y:S01]  /*00c0*/  LDCU.64 UR4, c[0x0][0x358] ;  /* 0x00006b00ff0477ac */ /* 0x000e620008000a00 */
[----:B------:R-:W2:Y:S02]  /*00d0*/  LDCU.64 UR6, c[0x0][0x390] ;  /* 0x00007200ff0677ac */ /* 0x000ea40008000a00 */
[C---:B0-----:R-:W-:Y:S02]  /*00e0*/  IADD3 R4, P1, PT, R6.reuse, UR10, RZ ;  /* 0x0000000a06047c10 */ /* 0x041fe4000ff3e0ff */
[----:B------:R-:W-:Y:S02]  /*00f0*/  IADD3 R2, P0, PT, R6, UR8, RZ ;  /* 0x0000000806027c10 */ /* 0x000fe4000ff1e0ff */
[----:B------:R-:W-:-:S02]  /*0100*/  IADD3.X R5, PT, PT, R7, UR11, RZ, P1, !PT ;  /* 0x0000000b07057c10 */ /* 0x000fc40008ffe4ff */
[----:B------:R-:W-:-:S04]  /*0110*/  IADD3.X R3, PT, PT, R7, UR9, RZ, P0, !PT ;  /* 0x0000000907037c10 */ /* 0x000fc800087fe4ff */
[----:B-1----:R-:W3:Y:S04]  /*0120*/  LDG.E R5, desc[UR4][R4.64] ;  /* 0x0000000404057981 */ /* 0x002ee8000c1e1900 */
[----:B------:R-:W3:Y:S01]  /*0130*/  LDG.E R2, desc[UR4][R2.64] ;  /* 0x0000000402027981 */ /* 0x000ee2000c1e1900 */
[----:B--2---:R-:W-:-:S04]  /*0140*/  IADD3 R6, P0, PT, R6, UR6, RZ ;  /* 0x0000000606067c10 */ /* 0x004fc8000ff1e0ff */
[----:B------:R-:W-:Y:S01]  /*0150*/  IADD3.X R7, PT, PT, R7, UR7, RZ, P0, !PT ;  /* 0x0000000707077c10 */ /* 0x000fe200087fe4ff */
[----:B---3--:R-:W-:-:S05]  /*0160*/  FFMA R0, -R2, R5, 1 ;  /* 0x3f80000002007423 */ /* 0x008fca0000000105 */
[----:B------:R-:W-:-:S05]  /*0170*/  FMNMX R9, RZ, R0, !PT ;  /* 0x00000000ff097209 */ /* 0x000fca0007800000 */
[----:B------:R-:W-:Y:S01]  /*0180*/  STG.E desc[UR4][R6.64], R9 ;  /* 0x0000000906007986 */ /* 0x000fe2000c101904 */
[----:B------:R-:W-:Y:S05]  /*0190*/  EXIT ;  /* 0x000000000000794d */ /* 0x000fea0003800000 */
.L_x_0:
[----:B------:R-:W-:-:S00]  /*01a0*/  BRA `(.L_x_0) ;  /* 0xfffffffc00fc7947 */ /* 0x000fc0000383ffff */
[----:B------:R-:W-:-:S00]  /*01b0*/  NOP ;  /* 0x0000000000007918 */ /* 0x000fc00000000000 */
        /* <DEDUP_REMOVED lines=12> */
.L_x_1:


//--------------------- .nv.shared.reserved.0     --------------------------
	.section	.nv.shared.reserved.0,"aw",@nobits
	.weak		__nv_reservedSMEM_offset_0_alias
	.size		__nv_reservedSMEM_offset_0_alias, 0, 64
	.other		__nv_reservedSMEM_offset_0_alias,@"STO_CUDA_RESERVED_SHARED STV_DEFAULT"
__nv_reservedSMEM_offset_0_alias:
	.zero		0
	.zero		64


//--------------------- .nv.constant0._Z11hinge_kenelPKfS0_Pfm --------------------------
	.section	.nv.constant0._Z11hinge_kenelPKfS0_Pfm,"a",@progbits
	.sectionflags	@""
	.align	4
.nv.constant0._Z11hinge_kenelPKfS0_Pfm:
	.zero		928


//--------------------- SYMBOLS --------------------------

	.type		.nv.reservedSmem.offset0,@object
	.size		.nv.reservedSmem.offset0,0x4
